//
// Generated by NVIDIA NVVM Compiler
//
// Compiler Build ID: CL-36424714
// Cuda compilation tools, release 13.0, V13.0.88
// Based on NVVM 20.0.0
//

.version 9.0
.target sm_100
.address_size 64

	// .globl	_Z3subPdS_S_
.func  (.param .b64 func_retval0) __internal_accurate_pow
(
	.param .b64 __internal_accurate_pow_param_0
)
;

.visible .entry _Z3subPdS_S_(
	.param .u64 .ptr .align 1 _Z3subPdS_S__param_0,
	.param .u64 .ptr .align 1 _Z3subPdS_S__param_1,
	.param .u64 .ptr .align 1 _Z3subPdS_S__param_2
)
{
	.reg .pred 	%p<14>;
	.reg .b32 	%r<28>;
	.reg .b64 	%rd<13>;
	.reg .b64 	%fd<21>;

	ld.param.u64 	%rd2, [_Z3subPdS_S__param_0];
	ld.param.u64 	%rd3, [_Z3subPdS_S__param_1];
	ld.param.u64 	%rd1, [_Z3subPdS_S__param_2];
	cvta.to.global.u64 	%rd4, %rd3;
	cvta.to.global.u64 	%rd5, %rd2;
	mov.u32 	%r5, %ntid.x;
	mov.u32 	%r6, %ctaid.x;
	mov.u32 	%r7, %tid.x;
	mad.lo.s32 	%r8, %r5, %r6, %r7;
	mov.u32 	%r9, %ntid.y;
	mov.u32 	%r10, %ctaid.y;
	mov.u32 	%r11, %tid.y;
	mad.lo.s32 	%r12, %r9, %r10, %r11;
	mad.lo.s32 	%r1, %r8, 10, %r12;
	mul.wide.s32 	%rd6, %r1, 8;
	add.s64 	%rd7, %rd5, %rd6;
	ld.global.f64 	%fd9, [%rd7];
	mul.wide.u32 	%rd8, %r12, 8;
	add.s64 	%rd9, %rd4, %rd8;
	ld.global.f64 	%fd10, [%rd9];
	sub.f64 	%fd1, %fd9, %fd10;
	{
	.reg .b32 %temp; 
	mov.b64 	{%temp, %r2}, %fd1;
	}
	mov.f64 	%fd11, 0d4000000000000000;
	{
	.reg .b32 %temp; 
	mov.b64 	{%temp, %r13}, %fd11;
	}
	and.b32  	%r4, %r13, 2146435072;
	setp.eq.s32 	%p1, %r4, 1062207488;
	abs.f64 	%fd2, %fd1;
	{ // callseq 0, 0
	.param .b64 param0;
	st.param.f64 	[param0], %fd2;
	.param .b64 retval0;
	call.uni (retval0), 
	__internal_accurate_pow, 
	(
	param0
	);
	ld.param.f64 	%fd12, [retval0];
	} // callseq 0
	setp.lt.s32 	%p2, %r2, 0;
	neg.f64 	%fd14, %fd12;
	selp.f64 	%fd15, %fd14, %fd12, %p1;
	selp.f64 	%fd20, %fd15, %fd12, %p2;
	setp.neu.f64 	%p3, %fd1, 0d0000000000000000;
	@%p3 bra 	$L__BB0_2;
	setp.eq.s32 	%p4, %r4, 1062207488;
	selp.b32 	%r14, %r2, 0, %p4;
	setp.lt.s32 	%p5, %r13, 0;
	or.b32  	%r15, %r14, 2146435072;
	selp.b32 	%r16, %r15, %r14, %p5;
	mov.b32 	%r17, 0;
	mov.b64 	%fd20, {%r17, %r16};
$L__BB0_2:
	add.f64 	%fd16, %fd1, 0d4000000000000000;
	{
	.reg .b32 %temp; 
	mov.b64 	{%temp, %r18}, %fd16;
	}
	and.b32  	%r19, %r18, 2146435072;
	setp.ne.s32 	%p6, %r19, 2146435072;
	@%p6 bra 	$L__BB0_7;
	setp.num.f64 	%p7, %fd1, %fd1;
	@%p7 bra 	$L__BB0_5;
	mov.f64 	%fd17, 0d4000000000000000;
	add.rn.f64 	%fd20, %fd1, %fd17;
	bra.uni 	$L__BB0_7;
$L__BB0_5:
	setp.neu.f64 	%p8, %fd2, 0d7FF0000000000000;
	@%p8 bra 	$L__BB0_7;
	setp.lt.s32 	%p9, %r2, 0;
	setp.eq.s32 	%p10, %r4, 1062207488;
	setp.lt.s32 	%p11, %r13, 0;
	selp.b32 	%r21, 0, 2146435072, %p11;
	and.b32  	%r22, %r13, 2147483647;
	setp.ne.s32 	%p12, %r22, 1071644672;
	or.b32  	%r23, %r21, -2147483648;
	selp.b32 	%r24, %r23, %r21, %p12;
	selp.b32 	%r25, %r24, %r21, %p10;
	selp.b32 	%r26, %r25, %r21, %p9;
	mov.b32 	%r27, 0;
	mov.b64 	%fd20, {%r27, %r26};
$L__BB0_7:
	cvta.to.global.u64 	%rd10, %rd1;
	setp.eq.f64 	%p13, %fd1, 0d3FF0000000000000;
	selp.f64 	%fd18, 0d3FF0000000000000, %fd20, %p13;
	add.s64 	%rd12, %rd10, %rd6;
	st.global.f64 	[%rd12], %fd18;
	ret;

}
.func  (.param .b64 func_retval0) __internal_accurate_pow(
	.param .b64 __internal_accurate_pow_param_0
)
{
	.reg .pred 	%p<8>;
	.reg .b32 	%r<49>;
	.reg .b32 	%f<3>;
	.reg .b64 	%fd<109>;

	ld.param.f64 	%fd10, [__internal_accurate_pow_param_0];
	{
	.reg .b32 %temp; 
	mov.b64 	{%temp, %r46}, %fd10;
	}
	{
	.reg .b32 %temp; 
	mov.b64 	{%r45, %temp}, %fd10;
	}
	shr.u32 	%r47, %r46, 20;
	setp.gt.u32 	%p1, %r46, 1048575;
	@%p1 bra 	$L__BB1_2;
	mul.f64 	%fd11, %fd10, 0d4350000000000000;
	{
	.reg .b32 %temp; 
	mov.b64 	{%temp, %r46}, %fd11;
	}
	{
	.reg .b32 %temp; 
	mov.b64 	{%r45, %temp}, %fd11;
	}
	shr.u32 	%r16, %r46, 20;
	add.s32 	%r47, %r16, -54;
$L__BB1_2:
	add.s32 	%r48, %r47, -1023;
	and.b32  	%r17, %r46, -2146435073;
	or.b32  	%r18, %r17, 1072693248;
	mov.b64 	%fd107, {%r45, %r18};
	setp.lt.u32 	%p2, %r18, 1073127583;
	@%p2 bra 	$L__BB1_4;
	{
	.reg .b32 %temp; 
	mov.b64 	{%r19, %temp}, %fd107;
	}
	{
	.reg .b32 %temp; 
	mov.b64 	{%temp, %r20}, %fd107;
	}
	add.s32 	%r21, %r20, -1048576;
	mov.b64 	%fd107, {%r19, %r21};
	add.s32 	%r48, %r47, -1022;
$L__BB1_4:
	add.f64 	%fd12, %fd107, 0dBFF0000000000000;
	add.f64 	%fd13, %fd107, 0d3FF0000000000000;
	rcp.approx.ftz.f64 	%fd14, %fd13;
	neg.f64 	%fd15, %fd13;
	fma.rn.f64 	%fd16, %fd15, %fd14, 0d3FF0000000000000;
	fma.rn.f64 	%fd17, %fd16, %fd16, %fd16;
	fma.rn.f64 	%fd18, %fd17, %fd14, %fd14;
	mul.f64 	%fd19, %fd12, %fd18;
	fma.rn.f64 	%fd20, %fd12, %fd18, %fd19;
	mul.f64 	%fd21, %fd20, %fd20;
	fma.rn.f64 	%fd22, %fd21, 0d3EB0F5FF7D2CAFE2, 0d3ED0F5D241AD3B5A;
	fma.rn.f64 	%fd23, %fd22, %fd21, 0d3EF3B20A75488A3F;
	fma.rn.f64 	%fd24, %fd23, %fd21, 0d3F1745CDE4FAECD5;
	fma.rn.f64 	%fd25, %fd24, %fd21, 0d3F3C71C7258A578B;
	fma.rn.f64 	%fd26, %fd25, %fd21, 0d3F6249249242B910;
	fma.rn.f64 	%fd27, %fd26, %fd21, 0d3F89999999999DFB;
	sub.f64 	%fd28, %fd12, %fd20;
	add.f64 	%fd29, %fd28, %fd28;
	neg.f64 	%fd30, %fd20;
	fma.rn.f64 	%fd31, %fd30, %fd12, %fd29;
	mul.f64 	%fd32, %fd18, %fd31;
	fma.rn.f64 	%fd33, %fd21, %fd27, 0d3FB5555555555555;
	mov.f64 	%fd34, 0d3FB5555555555555;
	sub.f64 	%fd35, %fd34, %fd33;
	fma.rn.f64 	%fd36, %fd21, %fd27, %fd35;
	add.f64 	%fd37, %fd36, 0dBC46A4CB00B9E7B0;
	add.f64 	%fd38, %fd33, %fd37;
	sub.f64 	%fd39, %fd33, %fd38;
	add.f64 	%fd40, %fd37, %fd39;
	mul.rn.f64 	%fd41, %fd20, %fd20;
	neg.f64 	%fd42, %fd41;
	fma.rn.f64 	%fd43, %fd20, %fd20, %fd42;
	{
	.reg .b32 %temp; 
	mov.b64 	{%r22, %temp}, %fd32;
	}
	{
	.reg .b32 %temp; 
	mov.b64 	{%temp, %r23}, %fd32;
	}
	add.s32 	%r24, %r23, 1048576;
	mov.b64 	%fd44, {%r22, %r24};
	fma.rn.f64 	%fd45, %fd20, %fd44, %fd43;
	mul.rn.f64 	%fd46, %fd41, %fd20;
	neg.f64 	%fd47, %fd46;
	fma.rn.f64 	%fd48, %fd41, %fd20, %fd47;
	fma.rn.f64 	%fd49, %fd41, %fd32, %fd48;
	fma.rn.f64 	%fd50, %fd45, %fd20, %fd49;
	mul.rn.f64 	%fd51, %fd38, %fd46;
	neg.f64 	%fd52, %fd51;
	fma.rn.f64 	%fd53, %fd38, %fd46, %fd52;
	fma.rn.f64 	%fd54, %fd38, %fd50, %fd53;
	fma.rn.f64 	%fd55, %fd40, %fd46, %fd54;
	add.f64 	%fd56, %fd51, %fd55;
	sub.f64 	%fd57, %fd51, %fd56;
	add.f64 	%fd58, %fd55, %fd57;
	add.f64 	%fd59, %fd20, %fd56;
	sub.f64 	%fd60, %fd20, %fd59;
	add.f64 	%fd61, %fd56, %fd60;
	add.f64 	%fd62, %fd58, %fd61;
	add.f64 	%fd63, %fd32, %fd62;
	add.f64 	%fd64, %fd59, %fd63;
	sub.f64 	%fd65, %fd59, %fd64;
	add.f64 	%fd66, %fd63, %fd65;
	xor.b32  	%r25, %r48, -2147483648;
	mov.b32 	%r26, 1127219200;
	mov.b64 	%fd67, {%r25, %r26};
	mov.b32 	%r27, -2147483648;
	mov.b64 	%fd68, {%r27, %r26};
	sub.f64 	%fd69, %fd67, %fd68;
	fma.rn.f64 	%fd70, %fd69, 0d3FE62E42FEFA39EF, %fd64;
	fma.rn.f64 	%fd71, %fd69, 0dBFE62E42FEFA39EF, %fd70;
	sub.f64 	%fd72, %fd71, %fd64;
	sub.f64 	%fd73, %fd66, %fd72;
	fma.rn.f64 	%fd74, %fd69, 0d3C7ABC9E3B39803F, %fd73;
	add.f64 	%fd75, %fd70, %fd74;
	sub.f64 	%fd76, %fd70, %fd75;
	add.f64 	%fd77, %fd74, %fd76;
	mov.f64 	%fd78, 0d4000000000000000;
	{
	.reg .b32 %temp; 
	mov.b64 	{%temp, %r28}, %fd78;
	}
	{
	.reg .b32 %temp; 
	mov.b64 	{%r29, %temp}, %fd78;
	}
	shl.b32 	%r30, %r28, 1;
	setp.gt.u32 	%p3, %r30, -33554433;
	and.b32  	%r31, %r28, -15728641;
	selp.b32 	%r32, %r31, %r28, %p3;
	mov.b64 	%fd79, {%r29, %r32};
	mul.rn.f64 	%fd80, %fd75, %fd79;
	neg.f64 	%fd81, %fd80;
	fma.rn.f64 	%fd82, %fd75, %fd79, %fd81;
	fma.rn.f64 	%fd83, %fd77, %fd79, %fd82;
	add.f64 	%fd4, %fd80, %fd83;
	sub.f64 	%fd84, %fd80, %fd4;
	add.f64 	%fd5, %fd83, %fd84;
	fma.rn.f64 	%fd85, %fd4, 0d3FF71547652B82FE, 0d4338000000000000;
	{
	.reg .b32 %temp; 
	mov.b64 	{%r13, %temp}, %fd85;
	}
	mov.f64 	%fd86, 0dC338000000000000;
	add.rn.f64 	%fd87, %fd85, %fd86;
	fma.rn.f64 	%fd88, %fd87, 0dBFE62E42FEFA39EF, %fd4;
	fma.rn.f64 	%fd89, %fd87, 0dBC7ABC9E3B39803F, %fd88;
	fma.rn.f64 	%fd90, %fd89, 0d3E5ADE1569CE2BDF, 0d3E928AF3FCA213EA;
	fma.rn.f64 	%fd91, %fd90, %fd89, 0d3EC71DEE62401315;
	fma.rn.f64 	%fd92, %fd91, %fd89, 0d3EFA01997C89EB71;
	fma.rn.f64 	%fd93, %fd92, %fd89, 0d3F2A01A014761F65;
	fma.rn.f64 	%fd94, %fd93, %fd89, 0d3F56C16C1852B7AF;
	fma.rn.f64 	%fd95, %fd94, %fd89, 0d3F81111111122322;
	fma.rn.f64 	%fd96, %fd95, %fd89, 0d3FA55555555502A1;
	fma.rn.f64 	%fd97, %fd96, %fd89, 0d3FC5555555555511;
	fma.rn.f64 	%fd98, %fd97, %fd89, 0d3FE000000000000B;
	fma.rn.f64 	%fd99, %fd98, %fd89, 0d3FF0000000000000;
	fma.rn.f64 	%fd100, %fd99, %fd89, 0d3FF0000000000000;
	{
	.reg .b32 %temp; 
	mov.b64 	{%r14, %temp}, %fd100;
	}
	{
	.reg .b32 %temp; 
	mov.b64 	{%temp, %r15}, %fd100;
	}
	shl.b32 	%r33, %r13, 20;
	add.s32 	%r34, %r33, %r15;
	mov.b64 	%fd108, {%r14, %r34};
	{
	.reg .b32 %temp; 
	mov.b64 	{%temp, %r35}, %fd4;
	}
	mov.b32 	%f2, %r35;
	abs.f32 	%f1, %f2;
	setp.lt.f32 	%p4, %f1, 0f4086232B;
	@%p4 bra 	$L__BB1_7;
	setp.lt.f64 	%p5, %fd4, 0d0000000000000000;
	add.f64 	%fd101, %fd4, 0d7FF0000000000000;
	selp.f64 	%fd108, 0d0000000000000000, %fd101, %p5;
	setp.geu.f32 	%p6, %f1, 0f40874800;
	@%p6 bra 	$L__BB1_7;
	shr.u32 	%r36, %r13, 31;
	add.s32 	%r37, %r13, %r36;
	shr.s32 	%r38, %r37, 1;
	shl.b32 	%r39, %r38, 20;
	add.s32 	%r40, %r15, %r39;
	mov.b64 	%fd102, {%r14, %r40};
	sub.s32 	%r41, %r13, %r38;
	shl.b32 	%r42, %r41, 20;
	add.s32 	%r43, %r42, 1072693248;
	mov.b32 	%r44, 0;
	mov.b64 	%fd103, {%r44, %r43};
	mul.f64 	%fd108, %fd103, %fd102;
$L__BB1_7:
	abs.f64 	%fd104, %fd108;
	setp.eq.f64 	%p7, %fd104, 0d7FF0000000000000;
	fma.rn.f64 	%fd105, %fd108, %fd5, %fd108;
	selp.f64 	%fd106, %fd108, %fd105, %p7;
	st.param.f64 	[func_retval0], %fd106;
	ret;

}


// ===== COMPILED SASS (sm_100) =====

	.target	sm_100

	.elftype	@"ET_EXEC"


//--------------------- .note.nv.tkinfo           --------------------------
	.section	.note.nv.tkinfo,"",@"SHT_NOTE"
	.sectionflags	@"SHF_NOTE_NV_TKINFO"
	.tkinfo
        /*0018*/ 	.word	0x00000002
        /*0030*/ 	.string	""
        /*0030*/ 	.string	"ptxas"
        /*0030*/ 	.string	"Cuda compilation tools, release 13.0, V13.0.88"
        /*0030*/ 	.string	"Build cuda_13.0.r13.0/compiler.36424714_0"
        /*0030*/ 	.string	"-arch sm_100 -m 64 "



//--------------------- .note.nv.cuinfo           --------------------------
	.section	.note.nv.cuinfo,"",@"SHT_NOTE"
	.sectionflags	@"SHF_NOTE_NV_CUINFO"
        /*0018*/ 	.short	0x0002
        /*001a*/ 	.short	0x0064
        /*001c*/ 	.short	0x0082
	.zero		2


//--------------------- .nv.info                  --------------------------
	.section	.nv.info,"",@"SHT_CUDA_INFO"
	.align	4


	//----- nvinfo : EIATTR_REGCOUNT
	.align		4
        /*0000*/ 	.byte	0x04, 0x2f
        /*0002*/ 	.short	(.L_1 - .L_0)
	.align		4
.L_0:
        /*0004*/ 	.word	index@(_Z3subPdS_S_)
        /*0008*/ 	.word	0x0000001e


	//----- nvinfo : EIATTR_FRAME_SIZE
	.align		4
.L_1:
        /*000c*/ 	.byte	0x04, 0x11
        /*000e*/ 	.short	(.L_3 - .L_2)
	.align		4
.L_2:
        /*0010*/ 	.word	index@($_Z3subPdS_S_$__internal_accurate_pow)
        /*0014*/ 	.word	0x00000000


	//----- nvinfo : EIATTR_FRAME_SIZE
	.align		4
.L_3:
        /*0018*/ 	.byte	0x04, 0x11
        /*001a*/ 	.short	(.L_5 - .L_4)
	.align		4
.L_4:
        /*001c*/ 	.word	index@(_Z3subPdS_S_)
        /*0020*/ 	.word	0x00000000


	//----- nvinfo : EIATTR_MIN_STACK_SIZE
	.align		4
.L_5:
        /*0024*/ 	.byte	0x04, 0x12
        /*0026*/ 	.short	(.L_7 - .L_6)
	.align		4
.L_6:
        /*0028*/ 	.word	index@(_Z3subPdS_S_)
        /*002c*/ 	.word	0x00000000
.L_7:


//--------------------- .nv.compat                --------------------------
	.section	.nv.compat,"",@"SHT_CUDA_COMPAT_INFO"
	.align	4
        /*0000*/ 	.byte	0x02, 0x09, 0x00, 0x00, 0x02, 0x02, 0x01, 0x00, 0x02, 0x05, 0x05, 0x00, 0x03, 0x07, 0x01, 0x01
        /*0010*/ 	.byte	0x02, 0x03, 0x00, 0x00, 0x02, 0x06, 0x01, 0x00, 0x04, 0x0b, 0x08, 0x00, 0x01, 0x00, 0x00, 0x00
        /*0020*/ 	.byte	0x00, 0x00, 0x00, 0x00


//--------------------- .nv.info._Z3subPdS_S_     --------------------------
	.section	.nv.info._Z3subPdS_S_,"",@"SHT_CUDA_INFO"
	.sectionflags	@""
	.align	4


	//----- nvinfo : EIATTR_CUDA_API_VERSION
	.align		4
        /*0000*/ 	.byte	0x04, 0x37
        /*0002*/ 	.short	(.L_9 - .L_8)
.L_8:
        /*0004*/ 	.word	0x00000082


	//----- nvinfo : EIATTR_KPARAM_INFO
	.align		4
.L_9:
        /*0008*/ 	.byte	0x04, 0x17
        /*000a*/ 	.short	(.L_11 - .L_10)
.L_10:
        /*000c*/ 	.word	0x00000000
        /*0010*/ 	.short	0x0002
        /*0012*/ 	.short	0x0010
        /*0014*/ 	.byte	0x00, 0xf5, 0x21, 0x00


	//----- nvinfo : EIATTR_KPARAM_INFO
	.align		4
.L_11:
        /*0018*/ 	.byte	0x04, 0x17
        /*001a*/ 	.short	(.L_13 - .L_12)
.L_12:
        /*001c*/ 	.word	0x00000000
        /*0020*/ 	.short	0x0001
        /*0022*/ 	.short	0x0008
        /*0024*/ 	.byte	0x00, 0xf5, 0x21, 0x00


	//----- nvinfo : EIATTR_KPARAM_INFO
	.align		4
.L_13:
        /*0028*/ 	.byte	0x04, 0x17
        /*002a*/ 	.short	(.L_15 - .L_14)
.L_14:
        /*002c*/ 	.word	0x00000000
        /*0030*/ 	.short	0x0000
        /*0032*/ 	.short	0x0000
        /*0034*/ 	.byte	0x00, 0xf5, 0x21, 0x00


	//----- nvinfo : EIATTR_SPARSE_MMA_MASK
	.align		4
.L_15:
        /*0038*/ 	.byte	0x03, 0x50
        /*003a*/ 	.short	0x0000


	//----- nvinfo : EIATTR_MAXREG_COUNT
	.align		4
        /*003c*/ 	.byte	0x03, 0x1b
        /*003e*/ 	.short	0x00ff


	//----- nvinfo : EIATTR_MERCURY_ISA_VERSION
	.align		4
        /*0040*/ 	.byte	0x03, 0x5f
        /*0042*/ 	.short	0x0101


	//----- nvinfo : EIATTR_VRC_CTA_INIT_COUNT
	.align		4
        /*0044*/ 	.byte	0x02, 0x4a
	.zero		1
	.zero		1


	//----- nvinfo : EIATTR_EXIT_INSTR_OFFSETS
	.align		4
        /*0048*/ 	.byte	0x04, 0x1c
        /*004a*/ 	.short	(.L_17 - .L_16)


	//   ....[0]....
.L_16:
        /*004c*/ 	.word	0x000002c0


	//----- nvinfo : EIATTR_CRS_STACK_SIZE
	.align		4
.L_17:
        /*0050*/ 	.byte	0x04, 0x1e
        /*0052*/ 	.short	(.L_19 - .L_18)
.L_18:
        /*0054*/ 	.word	0x00000000


	//----- nvinfo : EIATTR_CBANK_PARAM_SIZE
	.align		4
.L_19:
        /*0058*/ 	.byte	0x03, 0x19
        /*005a*/ 	.short	0x0018


	//----- nvinfo : EIATTR_PARAM_CBANK
	.align		4
        /*005c*/ 	.byte	0x04, 0x0a
        /*005e*/ 	.short	(.L_21 - .L_20)
	.align		4
.L_20:
        /*0060*/ 	.word	index@(.nv.constant0._Z3subPdS_S_)
        /*0064*/ 	.short	0x0380
        /*0066*/ 	.short	0x0018


	//----- nvinfo : EIATTR_SW_WAR
	.align		4
.L_21:
        /*0068*/ 	.byte	0x04, 0x36
        /*006a*/ 	.short	(.L_23 - .L_22)
.L_22:
        /*006c*/ 	.word	0x00000008
.L_23:


//--------------------- .nv.callgraph             --------------------------
	.section	.nv.callgraph,"",@"SHT_CUDA_CALLGRAPH"
	.align	4
	.sectionentsize	8
	.align		4
        /*0000*/ 	.word	0x00000000
	.align		4
        /*0004*/ 	.word	0xffffffff
	.align		4
        /*0008*/ 	.word	0x00000000
	.align		4
        /*000c*/ 	.word	0xfffffffe
	.align		4
        /*0010*/ 	.word	0x00000000
	.align		4
        /*0014*/ 	.word	0xfffffffd
	.align		4
        /*0018*/ 	.word	0x00000000
	.align		4
        /*001c*/ 	.word	0xfffffffc


//--------------------- .text._Z3subPdS_S_        --------------------------
	.section	.text._Z3subPdS_S_,"ax",@progbits
	.align	128
        .global         _Z3subPdS_S_
        .type           _Z3subPdS_S_,@function
        .size           _Z3subPdS_S_,(.L_x_5 - _Z3subPdS_S_)
        .other          _Z3subPdS_S_,@"STO_CUDA_ENTRY STV_DEFAULT"
_Z3subPdS_S_:
.text._Z3subPdS_S_:
[----:B------:R-:W-:Y:S01]  /*0000*/  LDC R1, c[0x0][0x37c] ;  /* 0x0000df00ff017b82 */ /* 0x000fe20000000800 */
[----:B------:R-:W0:Y:S01]  /*0010*/  S2R R10, SR_CTAID.X ;  /* 0x00000000000a7919 */ /* 0x000e220000002500 */
[----:B------:R-:W0:Y:S06]  /*0020*/  LDCU UR6, c[0x0][0x360] ;  /* 0x00006c00ff0677ac */ /* 0x000e2c0008000800 */
[----:B------:R-:W1:Y:S01]  /*0030*/  LDC.64 R6, c[0x0][0x388] ;  /* 0x0000e200ff067b82 */ /* 0x000e620000000a00 */
[----:B------:R-:W0:Y:S01]  /*0040*/  S2R R3, SR_TID.X ;  /* 0x0000000000037919 */ /* 0x000e220000002100 */
[----:B------:R-:W2:Y:S01]  /*0050*/  LDCU UR7, c[0x0][0x364] ;  /* 0x00006c80ff0777ac */ /* 0x000ea20008000800 */
[----:B------:R-:W2:Y:S01]  /*0060*/  S2R R0, SR_CTAID.Y ;  /* 0x0000000000007919 */ /* 0x000ea20000002600 */
[----:B------:R-:W3:Y:S04]  /*0070*/  LDCU.64 UR4, c[0x0][0x358] ;  /* 0x00006b00ff0477ac */ /* 0x000ee80008000a00 */
[----:B------:R-:W4:Y:S01]  /*0080*/  LDC.64 R4, c[0x0][0x380] ;  /* 0x0000e000ff047b82 */ /* 0x000f220000000a00 */
[----:B------:R-:W2:Y:S01]  /*0090*/  S2R R9, SR_TID.Y ;  /* 0x0000000000097919 */ /* 0x000ea20000002200 */
[----:B0-----:R-:W-:-:S02]  /*00a0*/  IMAD R10, R10, UR6, R3 ;  /* 0x000000060a0a7c24 */ /* 0x001fc4000f8e0203 */
[----:B--2---:R-:W-:-:S04]  /*00b0*/  IMAD R3, R0, UR7, R9 ;  /* 0x0000000700037c24 */ /* 0x004fc8000f8e0209 */
[----:B------:R-:W-:Y:S02]  /*00c0*/  IMAD R10, R10, 0xa, R3 ;  /* 0x0000000a0a0a7824 */ /* 0x000fe400078e0203 */
[----:B-1----:R-:W-:-:S04]  /*00d0*/  IMAD.WIDE.U32 R6, R3, 0x8, R6 ;  /* 0x0000000803067825 */ /* 0x002fc800078e0006 */
[----:B----4-:R-:W-:Y:S02]  /*00e0*/  IMAD.WIDE R4, R10, 0x8, R4 ;  /* 0x000000080a047825 */ /* 0x010fe400078e0204 */
[----:B---3--:R-:W2:Y:S04]  /*00f0*/  LDG.E.64 R6, desc[UR4][R6.64] ;  /* 0x0000000406067981 */ /* 0x008ea8000c1e1b00 */
[----:B------:R-:W2:Y:S01]  /*0100*/  LDG.E.64 R2, desc[UR4][R4.64] ;  /* 0x0000000404027981 */ /* 0x000ea2000c1e1b00 */
[----:B------:R-:W-:Y:S01]  /*0110*/  BSSY.RECONVERGENT B0, `(.L_x_0) ;  /* 0x0000004000007945 */ /* 0x000fe20003800200 */
[----:B------:R-:W-:Y:S01]  /*0120*/  MOV R0, 0x150 ;  /* 0x0000015000007802 */ /* 0x000fe20000000f00 */
[----:B--2---:R-:W-:-:S11]  /*0130*/  DADD R2, R2, -R6 ;  /* 0x0000000002027229 */ /* 0x004fd60000000806 */
[----:B------:R-:W-:Y:S05]  /*0140*/  CALL.REL.NOINC `($_Z3subPdS_S_$__internal_accurate_pow) ;  /* 0x0000000000607944 */ /* 0x000fea0003c00000 */
[----:B------:R-:W-:Y:S05]  /*0150*/  BSYNC.RECONVERGENT B0 ;  /* 0x0000000000007941 */ /* 0x000fea0003800200 */
.L_x_0:
[C---:B------:R-:W-:Y:S01]  /*0160*/  DADD R4, R2.reuse, 2 ;  /* 0x4000000002047429 */ /* 0x040fe20000000000 */
[----:B------:R-:W0:Y:S01]  /*0170*/  LDC.64 R6, c[0x0][0x390] ;  /* 0x0000e400ff067b82 */ /* 0x000e220000000a00 */
[C---:B------:R-:W-:Y:S01]  /*0180*/  DSETP.NEU.AND P1, PT, R2.reuse, RZ, PT ;  /* 0x000000ff0200722a */ /* 0x040fe20003f2d000 */
[----:B------:R-:W-:Y:S01]  /*0190*/  BSSY.RECONVERGENT B0, `(.L_x_1) ;  /* 0x000000e000007945 */ /* 0x000fe20003800200 */
[----:B------:R-:W-:-:S06]  /*01a0*/  DSETP.NEU.AND P0, PT, R2, 1, PT ;  /* 0x3ff000000200742a */ /* 0x000fcc0003f0d000 */
[----:B------:R-:W-:Y:S01]  /*01b0*/  LOP3.LUT R4, R5, 0x7ff00000, RZ, 0xc0, !PT ;  /* 0x7ff0000005047812 */ /* 0x000fe200078ec0ff */
[----:B------:R-:W-:-:S03]  /*01c0*/  IMAD.MOV.U32 R5, RZ, RZ, R9 ;  /* 0x000000ffff057224 */ /* 0x000fc600078e0009 */
[----:B------:R-:W-:Y:S01]  /*01d0*/  ISETP.NE.AND P2, PT, R4, 0x7ff00000, PT ;  /* 0x7ff000000400780c */ /* 0x000fe20003f45270 */
[----:B------:R-:W-:Y:S01]  /*01e0*/  IMAD.MOV.U32 R4, RZ, RZ, R8 ;  /* 0x000000ffff047224 */ /* 0x000fe200078e0008 */
[----:B------:R-:W-:-:S11]  /*01f0*/  @!P1 CS2R R4, SRZ ;  /* 0x0000000000049805 */ /* 0x000fd6000001ff00 */
[----:B------:R-:W-:Y:S05]  /*0200*/  @P2 BRA `(.L_x_2) ;  /* 0x0000000000182947 */ /* 0x000fea0003800000 */
[----:B------:R-:W-:-:S14]  /*0210*/  DSETP.NAN.AND P1, PT, R2, R2, PT ;  /* 0x000000020200722a */ /* 0x000fdc0003f28000 */
[----:B------:R-:W-:Y:S01]  /*0220*/  @P1 DADD R4, R2, 2 ;  /* 0x4000000002041429 */ /* 0x000fe20000000000 */
[----:B------:R-:W-:Y:S10]  /*0230*/  @P1 BRA `(.L_x_2) ;  /* 0x00000000000c1947 */ /* 0x000ff40003800000 */
[----:B------:R-:W-:-:S14]  /*0240*/  DSETP.NEU.AND P1, PT, |R2|, +INF , PT ;  /* 0x7ff000000200742a */ /* 0x000fdc0003f2d200 */
[----:B------:R-:W-:Y:S01]  /*0250*/  @!P1 IMAD.MOV.U32 R4, RZ, RZ, 0x0 ;  /* 0x00000000ff049424 */ /* 0x000fe200078e00ff */
[----:B------:R-:W-:-:S07]  /*0260*/  @!P1 MOV R5, 0x7ff00000 ;  /* 0x7ff0000000059802 */ /* 0x000fce0000000f00 */
.L_x_2:
[----:B------:R-:W-:Y:S05]  /*0270*/  BSYNC.RECONVERGENT B0 ;  /* 0x0000000000007941 */ /* 0x000fea0003800200 */
.L_x_1:
[----:B------:R-:W-:Y:S01]  /*0280*/  FSEL R2, R4, RZ, P0 ;  /* 0x000000ff04027208 */ /* 0x000fe20000000000 */
[----:B0-----:R-:W-:Y:S01]  /*0290*/  IMAD.WIDE R10, R10, 0x8, R6 ;  /* 0x000000080a0a7825 */ /* 0x001fe200078e0206 */
[----:B------:R-:W-:-:S05]  /*02a0*/  FSEL R3, R5, 1.875, P0 ;  /* 0x3ff0000005037808 */ /* 0x000fca0000000000 */
[----:B------:R-:W-:Y:S01]  /*02b0*/  STG.E.64 desc[UR4][R10.64], R2 ;  /* 0x000000020a007986 */ /* 0x000fe2000c101b04 */
[----:B------:R-:W-:Y:S05]  /*02c0*/  EXIT ;  /* 0x000000000000794d */ /* 0x000fea0003800000 */
        .type           $_Z3subPdS_S_$__internal_accurate_pow,@function
        .size           $_Z3subPdS_S_$__internal_accurate_pow,(.L_x_5 - $_Z3subPdS_S_$__internal_accurate_pow)
$_Z3subPdS_S_$__internal_accurate_pow:
[----:B------:R-:W-:Y:S01]  /*02d0*/  DADD R4, -RZ, |R2| ;  /* 0x00000000ff047229 */ /* 0x000fe20000000502 */
[----:B------:R-:W-:Y:S01]  /*02e0*/  IMAD.MOV.U32 R14, RZ, RZ, RZ ;  /* 0x000000ffff0e7224 */ /* 0x000fe200078e00ff */
[----:B------:R-:W-:Y:S01]  /*02f0*/  MOV R18, 0x41ad3b5a ;  /* 0x41ad3b5a00127802 */ /* 0x000fe20000000f00 */
[----:B------:R-:W-:Y:S01]  /*0300*/  IMAD.MOV.U32 R19, RZ, RZ, 0x3ed0f5d2 ;  /* 0x3ed0f5d2ff137424 */ /* 0x000fe200078e00ff */
[----:B------:R-:W-:Y:S01]  /*0310*/  UMOV UR6, 0x7d2cafe2 ;  /* 0x7d2cafe200067882 */ /* 0x000fe20000000000 */
[----:B------:R-:W-:Y:S01]  /*0320*/  UMOV UR7, 0x3eb0f5ff ;  /* 0x3eb0f5ff00077882 */ /* 0x000fe20000000000 */
[----:B------:R-:W-:Y:S01]  /*0330*/  UMOV UR8, 0x3b39803f ;  /* 0x3b39803f00087882 */ /* 0x000fe20000000000 */
[----:B------:R-:W-:-:S03]  /*0340*/  UMOV UR9, 0x3c7abc9e ;  /* 0x3c7abc9e00097882 */ /* 0x000fc60000000000 */
[----:B------:R-:W-:Y:S01]  /*0350*/  ISETP.GT.U32.AND P0, PT, R5, 0xfffff, PT ;  /* 0x000fffff0500780c */ /* 0x000fe20003f04070 */
[----:B------:R-:W-:-:S12]  /*0360*/  IMAD.MOV.U32 R6, RZ, RZ, R5 ;  /* 0x000000ffff067224 */ /* 0x000fd800078e0005 */
[----:B------:R-:W-:-:S10]  /*0370*/  @!P0 DMUL R22, R4, 1.80143985094819840000e+16 ;  /* 0x4350000004168828 */ /* 0x000fd40000000000 */
[----:B------:R-:W-:Y:S02]  /*0380*/  @!P0 IMAD.MOV.U32 R6, RZ, RZ, R23 ;  /* 0x000000ffff068224 */ /* 0x000fe400078e0017 */
[----:B------:R-:W-:-:S03]  /*0390*/  @!P0 IMAD.MOV.U32 R4, RZ, RZ, R22 ;  /* 0x000000ffff048224 */ /* 0x000fc600078e0016 */
[----:B------:R-:W-:Y:S02]  /*03a0*/  LOP3.LUT R6, R6, 0x800fffff, RZ, 0xc0, !PT ;  /* 0x800fffff06067812 */ /* 0x000fe400078ec0ff */
[----:B------:R-:W-:Y:S02]  /*03b0*/  MOV R12, R4 ;  /* 0x00000004000c7202 */ /* 0x000fe40000000f00 */
[----:B------:R-:W-:Y:S02]  /*03c0*/  LOP3.LUT R13, R6, 0x3ff00000, RZ, 0xfc, !PT ;  /* 0x3ff00000060d7812 */ /* 0x000fe400078efcff */
[----:B------:R-:W-:Y:S02]  /*03d0*/  SHF.R.U32.HI R4, RZ, 0x14, R5 ;  /* 0x00000014ff047819 */ /* 0x000fe40000011605 */
[----:B------:R-:W-:Y:S02]  /*03e0*/  ISETP.GE.U32.AND P1, PT, R13, 0x3ff6a09f, PT ;  /* 0x3ff6a09f0d00780c */ /* 0x000fe40003f26070 */
[----:B------:R-:W-:-:S04]  /*03f0*/  @!P0 LEA.HI R4, R23, 0xffffffca, RZ, 0xc ;  /* 0xffffffca17048811 */ /* 0x000fc800078f60ff */
[----:B------:R-:W-:-:S07]  /*0400*/  IADD3 R5, PT, PT, R4, -0x3ff, RZ ;  /* 0xfffffc0104057810 */ /* 0x000fce0007ffe0ff */
[----:B------:R-:W-:Y:S02]  /*0410*/  @P1 VIADD R7, R13, 0xfff00000 ;  /* 0xfff000000d071836 */ /* 0x000fe40000000000 */
[----:B------:R-:W-:Y:S02]  /*0420*/  @P1 VIADD R5, R4, 0xfffffc02 ;  /* 0xfffffc0204051836 */ /* 0x000fe40000000000 */
[----:B------:R-:W-:-:S03]  /*0430*/  @P1 IMAD.MOV.U32 R13, RZ, RZ, R7 ;  /* 0x000000ffff0d1224 */ /* 0x000fc600078e0007 */
[----:B------:R-:W-:Y:S01]  /*0440*/  LOP3.LUT R4, R5, 0x80000000, RZ, 0x3c, !PT ;  /* 0x8000000005047812 */ /* 0x000fe200078e3cff */
[----:B------:R-:W-:Y:S02]  /*0450*/  IMAD.MOV.U32 R5, RZ, RZ, 0x43300000 ;  /* 0x43300000ff057424 */ /* 0x000fe400078e00ff */
[C---:B------:R-:W-:Y:S02]  /*0460*/  DADD R8, R12.reuse, 1 ;  /* 0x3ff000000c087429 */ /* 0x040fe40000000000 */
[----:B------:R-:W-:-:S04]  /*0470*/  DADD R12, R12, -1 ;  /* 0xbff000000c0c7429 */ /* 0x000fc80000000000 */
[----:B------:R-:W0:Y:S02]  /*0480*/  MUFU.RCP64H R15, R9 ;  /* 0x00000009000f7308 */ /* 0x000e240000001800 */
[----:B0-----:R-:W-:-:S08]  /*0490*/  DFMA R6, -R8, R14, 1 ;  /* 0x3ff000000806742b */ /* 0x001fd0000000010e */
[----:B------:R-:W-:-:S08]  /*04a0*/  DFMA R6, R6, R6, R6 ;  /* 0x000000060606722b */ /* 0x000fd00000000006 */
[----:B------:R-:W-:-:S08]  /*04b0*/  DFMA R14, R14, R6, R14 ;  /* 0x000000060e0e722b */ /* 0x000fd0000000000e */
[----:B------:R-:W-:-:S08]  /*04c0*/  DMUL R6, R12, R14 ;  /* 0x0000000e0c067228 */ /* 0x000fd00000000000 */
[----:B------:R-:W-:-:S08]  /*04d0*/  DFMA R6, R12, R14, R6 ;  /* 0x0000000e0c06722b */ /* 0x000fd00000000006 */
[----:B------:R-:W-:Y:S02]  /*04e0*/  DMUL R16, R6, R6 ;  /* 0x0000000606107228 */ /* 0x000fe40000000000 */
[----:B------:R-:W-:-:S06]  /*04f0*/  DADD R20, R12, -R6 ;  /* 0x000000000c147229 */ /* 0x000fcc0000000806 */
[----:B------:R-:W-:Y:S01]  /*0500*/  DFMA R8, R16, UR6, R18 ;  /* 0x0000000610087c2b */ /* 0x000fe20008000012 */
[----:B------:R-:W-:Y:S01]  /*0510*/  UMOV UR6, 0x75488a3f ;  /* 0x75488a3f00067882 */ /* 0x000fe20000000000 */
[----:B------:R-:W-:Y:S01]  /*0520*/  UMOV UR7, 0x3ef3b20a ;  /* 0x3ef3b20a00077882 */ /* 0x000fe20000000000 */
[----:B------:R-:W-:-:S05]  /*0530*/  DADD R20, R20, R20 ;  /* 0x0000000014147229 */ /* 0x000fca0000000014 */
[----:B------:R-:W-:Y:S01]  /*0540*/  DFMA R8, R16, R8, UR6 ;  /* 0x0000000610087e2b */ /* 0x000fe20008000008 */
[----:B------:R-:W-:Y:S01]  /*0550*/  UMOV UR6, 0xe4faecd5 ;  /* 0xe4faecd500067882 */ /* 0x000fe20000000000 */
[----:B------:R-:W-:Y:S01]  /*0560*/  UMOV UR7, 0x3f1745cd ;  /* 0x3f1745cd00077882 */ /* 0x000fe20000000000 */
[-C--:B------:R-:W-:Y:S02]  /*0570*/  DFMA R20, R12, -R6.reuse, R20 ;  /* 0x800000060c14722b */ /* 0x080fe40000000014 */
[----:B------:R-:W-:-:S03]  /*0580*/  DMUL R12, R6, R6 ;  /* 0x00000006060c7228 */ /* 0x000fc60000000000 */
[----:B------:R-:W-:Y:S01]  /*0590*/  DFMA R8, R16, R8, UR6 ;  /* 0x0000000610087e2b */ /* 0x000fe20008000008 */
[----:B------:R-:W-:Y:S01]  /*05a0*/  UMOV UR6, 0x258a578b ;  /* 0x258a578b00067882 */ /* 0x000fe20000000000 */
[----:B------:R-:W-:Y:S01]  /*05b0*/  UMOV UR7, 0x3f3c71c7 ;  /* 0x3f3c71c700077882 */ /* 0x000fe20000000000 */
[----:B------:R-:W-:-:S05]  /*05c0*/  DMUL R14, R14, R20 ;  /* 0x000000140e0e7228 */ /* 0x000fca0000000000 */
[----:B------:R-:W-:Y:S01]  /*05d0*/  DFMA R8, R16, R8, UR6 ;  /* 0x0000000610087e2b */ /* 0x000fe20008000008 */
[----:B------:R-:W-:Y:S01]  /*05e0*/  UMOV UR6, 0x9242b910 ;  /* 0x9242b91000067882 */ /* 0x000fe20000000000 */
[----:B------:R-:W-:-:S06]  /*05f0*/  UMOV UR7, 0x3f624924 ;  /* 0x3f62492400077882 */ /* 0x000fcc0000000000 */
[----:B------:R-:W-:Y:S01]  /*0600*/  DFMA R8, R16, R8, UR6 ;  /* 0x0000000610087e2b */ /* 0x000fe20008000008 */
[----:B------:R-:W-:Y:S01]  /*0610*/  UMOV UR6, 0x99999dfb ;  /* 0x99999dfb00067882 */ /* 0x000fe20000000000 */
[----:B------:R-:W-:-:S06]  /*0620*/  UMOV UR7, 0x3f899999 ;  /* 0x3f89999900077882 */ /* 0x000fcc0000000000 */
[----:B------:R-:W-:Y:S01]  /*0630*/  DFMA R18, R16, R8, UR6 ;  /* 0x0000000610127e2b */ /* 0x000fe20008000008 */
[----:B------:R-:W-:Y:S01]  /*0640*/  UMOV UR6, 0x55555555 ;  /* 0x5555555500067882 */ /* 0x000fe20000000000 */
[----:B------:R-:W-:-:S06]  /*0650*/  UMOV UR7, 0x3fb55555 ;  /* 0x3fb5555500077882 */ /* 0x000fcc0000000000 */
[----:B------:R-:W-:-:S08]  /*0660*/  DFMA R8, R16, R18, UR6 ;  /* 0x0000000610087e2b */ /* 0x000fd00008000012 */
[----:B------:R-:W-:Y:S01]  /*0670*/  DADD R24, -R8, UR6 ;  /* 0x0000000608187e29 */ /* 0x000fe20008000100 */
[----:B------:R-:W-:Y:S01]  /*0680*/  UMOV UR6, 0xb9e7b0 ;  /* 0x00b9e7b000067882 */ /* 0x000fe20000000000 */
[----:B------:R-:W-:-:S06]  /*0690*/  UMOV UR7, 0x3c46a4cb ;  /* 0x3c46a4cb00077882 */ /* 0x000fcc0000000000 */
[----:B------:R-:W-:Y:S02]  /*06a0*/  DFMA R20, R16, R18, R24 ;  /* 0x000000121014722b */ /* 0x000fe40000000018 */
[C---:B------:R-:W-:Y:S01]  /*06b0*/  DMUL R16, R6.reuse, R12 ;  /* 0x0000000c06107228 */ /* 0x040fe20000000000 */
[----:B------:R-:W-:Y:S01]  /*06c0*/  VIADD R19, R15, 0x100000 ;  /* 0x001000000f137836 */ /* 0x000fe20000000000 */
[----:B------:R-:W-:Y:S01]  /*06d0*/  DFMA R24, R6, R6, -R12 ;  /* 0x000000060618722b */ /* 0x000fe2000000080c */
[----:B------:R-:W-:-:S03]  /*06e0*/  IMAD.MOV.U32 R18, RZ, RZ, R14 ;  /* 0x000000ffff127224 */ /* 0x000fc600078e000e */
[----:B------:R-:W-:Y:S01]  /*06f0*/  DADD R20, R20, -UR6 ;  /* 0x8000000614147e29 */ /* 0x000fe20008000000 */
[----:B------:R-:W-:Y:S01]  /*0700*/  UMOV UR6, 0x80000000 ;  /* 0x8000000000067882 */ /* 0x000fe20000000000 */
[C---:B------:R-:W-:Y:S01]  /*0710*/  DFMA R26, R6.reuse, R12, -R16 ;  /* 0x0000000c061a722b */ /* 0x040fe20000000810 */
[----:B------:R-:W-:Y:S01]  /*0720*/  UMOV UR7, 0x43300000 ;  /* 0x4330000000077882 */ /* 0x000fe20000000000 */
[----:B------:R-:W-:-:S04]  /*0730*/  DFMA R24, R6, R18, R24 ;  /* 0x000000120618722b */ /* 0x000fc80000000018 */
[----:B------:R-:W-:Y:S02]  /*0740*/  DADD R18, R8, R20 ;  /* 0x0000000008127229 */ /* 0x000fe40000000014 */
[----:B------:R-:W-:-:S06]  /*0750*/  DFMA R26, R14, R12, R26 ;  /* 0x0000000c0e1a722b */ /* 0x000fcc000000001a */
[----:B------:R-:W-:Y:S02]  /*0760*/  DMUL R12, R18, R16 ;  /* 0x00000010120c7228 */ /* 0x000fe40000000000 */
[----:B------:R-:W-:Y:S02]  /*0770*/  DFMA R24, R6, R24, R26 ;  /* 0x000000180618722b */ /* 0x000fe4000000001a */
[----:B------:R-:W-:-:S04]  /*0780*/  DADD R26, R8, -R18 ;  /* 0x00000000081a7229 */ /* 0x000fc80000000812 */
[----:B------:R-:W-:-:S04]  /*0790*/  DFMA R8, R18, R16, -R12 ;  /* 0x000000101208722b */ /* 0x000fc8000000080c */
[----:B------:R-:W-:-:S04]  /*07a0*/  DADD R26, R20, R26 ;  /* 0x00000000141a7229 */ /* 0x000fc8000000001a */
[----:B------:R-:W-:-:S08]  /*07b0*/  DFMA R8, R18, R24, R8 ;  /* 0x000000181208722b */ /* 0x000fd00000000008 */
[----:B------:R-:W-:-:S08]  /*07c0*/  DFMA R26, R26, R16, R8 ;  /* 0x000000101a1a722b */ /* 0x000fd00000000008 */
[----:B------:R-:W-:-:S08]  /*07d0*/  DADD R16, R12, R26 ;  /* 0x000000000c107229 */ /* 0x000fd0000000001a */
[--C-:B------:R-:W-:Y:S02]  /*07e0*/  DADD R8, R6, R16.reuse ;  /* 0x0000000006087229 */ /* 0x100fe40000000010 */
[----:B------:R-:W-:-:S06]  /*07f0*/  DADD R12, R12, -R16 ;  /* 0x000000000c0c7229 */ /* 0x000fcc0000000810 */
[----:B------:R-:W-:Y:S02]  /*0800*/  DADD R6, R6, -R8 ;  /* 0x0000000006067229 */ /* 0x000fe40000000808 */
[----:B------:R-:W-:-:S06]  /*0810*/  DADD R12, R26, R12 ;  /* 0x000000001a0c7229 */ /* 0x000fcc000000000c */
[----:B------:R-:W-:-:S08]  /*0820*/  DADD R6, R16, R6 ;  /* 0x0000000010067229 */ /* 0x000fd00000000006 */
[----:B------:R-:W-:-:S08]  /*0830*/  DADD R6, R12, R6 ;  /* 0x000000000c067229 */ /* 0x000fd00000000006 */
[----:B------:R-:W-:Y:S02]  /*0840*/  DADD R6, R14, R6 ;  /* 0x000000000e067229 */ /* 0x000fe40000000006 */
[----:B------:R-:W-:Y:S01]  /*0850*/  DADD R14, R4, -UR6 ;  /* 0x80000006040e7e29 */ /* 0x000fe20008000000 */
[----:B------:R-:W-:Y:S01]  /*0860*/  UMOV UR6, 0xfefa39ef ;  /* 0xfefa39ef00067882 */ /* 0x000fe20000000000 */
[----:B------:R-:W-:-:S04]  /*0870*/  UMOV UR7, 0x3fe62e42 ;  /* 0x3fe62e4200077882 */ /* 0x000fc80000000000 */
[----:B------:R-:W-:-:S08]  /*0880*/  DADD R12, R8, R6 ;  /* 0x00000000080c7229 */ /* 0x000fd00000000006 */
[--C-:B------:R-:W-:Y:S02]  /*0890*/  DFMA R4, R14, UR6, R12.reuse ;  /* 0x000000060e047c2b */ /* 0x100fe4000800000c */
[----:B------:R-:W-:-:S06]  /*08a0*/  DADD R8, R8, -R12 ;  /* 0x0000000008087229 */ /* 0x000fcc000000080c */
[----:B------:R-:W-:Y:S02]  /*08b0*/  DFMA R16, R14, -UR6, R4 ;  /* 0x800000060e107c2b */ /* 0x000fe40008000004 */
[----:B------:R-:W-:-:S06]  /*08c0*/  DADD R8, R6, R8 ;  /* 0x0000000006087229 */ /* 0x000fcc0000000008 */
[----:B------:R-:W-:-:S08]  /*08d0*/  DADD R16, -R12, R16 ;  /* 0x000000000c107229 */ /* 0x000fd00000000110 */
[----:B------:R-:W-:-:S08]  /*08e0*/  DADD R8, R8, -R16 ;  /* 0x0000000008087229 */ /* 0x000fd00000000810 */
[----:B------:R-:W-:-:S08]  /*08f0*/  DFMA R8, R14, UR8, R8 ;  /* 0x000000080e087c2b */ /* 0x000fd00008000008 */
[----:B------:R-:W-:-:S08]  /*0900*/  DADD R6, R4, R8 ;  /* 0x0000000004067229 */ /* 0x000fd00000000008 */
[----:B------:R-:W-:Y:S02]  /*0910*/  DADD R12, R4, -R6 ;  /* 0x00000000040c7229 */ /* 0x000fe40000000806 */
[----:B------:R-:W-:-:S06]  /*0920*/  DMUL R4, R6, 2 ;  /* 0x4000000006047828 */ /* 0x000fcc0000000000 */
[----:B------:R-:W-:Y:S02]  /*0930*/  DADD R12, R8, R12 ;  /* 0x00000000080c7229 */ /* 0x000fe4000000000c */
[----:B------:R-:W-:Y:S01]  /*0940*/  DFMA R6, R6, 2, -R4 ;  /* 0x400000000606782b */ /* 0x000fe20000000804 */
[----:B------:R-:W-:Y:S01]  /*0950*/  MOV R8, 0x652b82fe ;  /* 0x652b82fe00087802 */ /* 0x000fe20000000f00 */
[----:B------:R-:W-:-:S06]  /*0960*/  IMAD.MOV.U32 R9, RZ, RZ, 0x3ff71547 ;  /* 0x3ff71547ff097424 */ /* 0x000fcc00078e00ff */
[----:B------:R-:W-:-:S08]  /*0970*/  DFMA R12, R12, 2, R6 ;  /* 0x400000000c0c782b */ /* 0x000fd00000000006 */
[----:B------:R-:W-:-:S08]  /*0980*/  DADD R6, R4, R12 ;  /* 0x0000000004067229 */ /* 0x000fd0000000000c */
[----:B------:R-:W-:Y:S02]  /*0990*/  DFMA R8, R6, R8, 6.75539944105574400000e+15 ;  /* 0x433800000608742b */ /* 0x000fe40000000008 */
[----:B------:R-:W-:Y:S01]  /*09a0*/  FSETP.GEU.AND P0, PT, |R7|, 4.1917929649353027344, PT ;  /* 0x4086232b0700780b */ /* 0x000fe20003f0e200 */
[----:B------:R-:W-:-:S05]  /*09b0*/  DADD R4, R4, -R6 ;  /* 0x0000000004047229 */ /* 0x000fca0000000806 */
[----:B------:R-:W-:-:S03]  /*09c0*/  DADD R14, R8, -6.75539944105574400000e+15 ;  /* 0xc3380000080e7429 */ /* 0x000fc60000000000 */
[----:B------:R-:W-:-:S05]  /*09d0*/  DADD R12, R12, R4 ;  /* 0x000000000c0c7229 */ /* 0x000fca0000000004 */
[----:B------:R-:W-:Y:S01]  /*09e0*/  DFMA R16, R14, -UR6, R6 ;  /* 0x800000060e107c2b */ /* 0x000fe20008000006 */
[----:B------:R-:W-:Y:S01]  /*09f0*/  UMOV UR6, 0x3b39803f ;  /* 0x3b39803f00067882 */ /* 0x000fe20000000000 */
[----:B------:R-:W-:-:S06]  /*0a00*/  UMOV UR7, 0x3c7abc9e ;  /* 0x3c7abc9e00077882 */ /* 0x000fcc0000000000 */
[----:B------:R-:W-:Y:S01]  /*0a10*/  DFMA R14, R14, -UR6, R16 ;  /* 0x800000060e0e7c2b */ /* 0x000fe20008000010 */
[----:B------:R-:W-:Y:S01]  /*0a20*/  UMOV UR6, 0x69ce2bdf ;  /* 0x69ce2bdf00067882 */ /* 0x000fe20000000000 */
[----:B------:R-:W-:Y:S01]  /*0a30*/  IMAD.MOV.U32 R16, RZ, RZ, -0x35dec16 ;  /* 0xfca213eaff107424 */ /* 0x000fe200078e00ff */
[----:B------:R-:W-:Y:S01]  /*0a40*/  MOV R17, 0x3e928af3 ;  /* 0x3e928af300117802 */ /* 0x000fe20000000f00 */
[----:B------:R-:W-:-:S05]  /*0a50*/  UMOV UR7, 0x3e5ade15 ;  /* 0x3e5ade1500077882 */ /* 0x000fca0000000000 */
[----:B------:R-:W-:Y:S01]  /*0a60*/  DFMA R16, R14, UR6, R16 ;  /* 0x000000060e107c2b */ /* 0x000fe20008000010 */
        /* <DEDUP_REMOVED lines=24> */
[----:B------:R-:W-:-:S08]  /*0bf0*/  DFMA R16, R14, R16, 1 ;  /* 0x3ff000000e10742b */ /* 0x000fd00000000010 */
[----:B------:R-:W-:-:S10]  /*0c00*/  DFMA R14, R14, R16, 1 ;  /* 0x3ff000000e0e742b */ /* 0x000fd40000000010 */
[----:B------:R-:W-:Y:S02]  /*0c10*/  IMAD R5, R8, 0x100000, R15 ;  /* 0x0010000008057824 */ /* 0x000fe400078e020f */
[----:B------:R-:W-:Y:S01]  /*0c20*/  IMAD.MOV.U32 R4, RZ, RZ, R14 ;  /* 0x000000ffff047224 */ /* 0x000fe200078e000e */
[----:B------:R-:W-:Y:S06]  /*0c30*/  @!P0 BRA `(.L_x_3) ;  /* 0x0000000000308947 */ /* 0x000fec0003800000 */
[----:B------:R-:W-:Y:S01]  /*0c40*/  FSETP.GEU.AND P1, PT, |R7|, 4.2275390625, PT ;  /* 0x408748000700780b */ /* 0x000fe20003f2e200 */
[C---:B------:R-:W-:Y:S02]  /*0c50*/  DADD R16, R6.reuse, +INF ;  /* 0x7ff0000006107429 */ /* 0x040fe40000000000 */
[----:B------:R-:W-:-:S08]  /*0c60*/  DSETP.GEU.AND P0, PT, R6, RZ, PT ;  /* 0x000000ff0600722a */ /* 0x000fd00003f0e000 */
[----:B------:R-:W-:Y:S02]  /*0c70*/  FSEL R5, R17, RZ, P0 ;  /* 0x000000ff11057208 */ /* 0x000fe40000000000 */
[----:B------:R-:W-:-:S04]  /*0c80*/  @!P1 LEA.HI R4, R8, R8, RZ, 0x1 ;  /* 0x0000000808049211 */ /* 0x000fc800078f08ff */
[----:B------:R-:W-:Y:S02]  /*0c90*/  @!P1 SHF.R.S32.HI R7, RZ, 0x1, R4 ;  /* 0x00000001ff079819 */ /* 0x000fe40000011404 */
[----:B------:R-:W-:Y:S02]  /*0ca0*/  FSEL R4, R16, RZ, P0 ;  /* 0x000000ff10047208 */ /* 0x000fe40000000000 */
[----:B------:R-:W-:Y:S01]  /*0cb0*/  @!P1 IADD3 R6, PT, PT, R8, -R7, RZ ;  /* 0x8000000708069210 */ /* 0x000fe20007ffe0ff */
[----:B------:R-:W-:-:S03]  /*0cc0*/  @!P1 IMAD R15, R7, 0x100000, R15 ;  /* 0x00100000070f9824 */ /* 0x000fc600078e020f */
[----:B------:R-:W-:Y:S01]  /*0cd0*/  @!P1 LEA R7, R6, 0x3ff00000, 0x14 ;  /* 0x3ff0000006079811 */ /* 0x000fe200078ea0ff */
[----:B------:R-:W-:-:S06]  /*0ce0*/  @!P1 IMAD.MOV.U32 R6, RZ, RZ, RZ ;  /* 0x000000ffff069224 */ /* 0x000fcc00078e00ff */
[----:B------:R-:W-:-:S11]  /*0cf0*/  @!P1 DMUL R4, R14, R6 ;  /* 0x000000060e049228 */ /* 0x000fd60000000000 */
.L_x_3:
[----:B------:R-:W-:Y:S02]  /*0d00*/  DFMA R6, R12, R4, R4 ;  /* 0x000000040c06722b */ /* 0x000fe40000000004 */
[----:B------:R-:W-:-:S08]  /*0d10*/  DSETP.NEU.AND P0, PT, |R4|, +INF , PT ;  /* 0x7ff000000400742a */ /* 0x000fd00003f0d200 */
[----:B------:R-:W-:Y:S02]  /*0d20*/  FSEL R8, R4, R6, !P0 ;  /* 0x0000000604087208 */ /* 0x000fe40004000000 */
[----:B------:R-:W-:Y:S01]  /*0d30*/  FSEL R9, R5, R7, !P0 ;  /* 0x0000000705097208 */ /* 0x000fe20004000000 */
[----:B------:R-:W-:Y:S01]  /*0d40*/  IMAD.MOV.U32 R5, RZ, RZ, 0x0 ;  /* 0x00000000ff057424 */ /* 0x000fe200078e00ff */
[----:B------:R-:W-:-:S04]  /*0d50*/  MOV R4, R0 ;  /* 0x0000000000047202 */ /* 0x000fc80000000f00 */
[----:B------:R-:W-:Y:S05]  /*0d60*/  RET.REL.NODEC R4 `(_Z3subPdS_S_) ;  /* 0xfffffff004a47950 */ /* 0x000fea0003c3ffff */
.L_x_4:
[----:B------:R-:W-:-:S00]  /*0d70*/  BRA `(.L_x_4) ;  /* 0xfffffffc00fc7947 */ /* 0x000fc0000383ffff */
[----:B------:R-:W-:-:S00]  /*0d80*/  NOP ;  /* 0x0000000000007918 */ /* 0x000fc00000000000 */
[----:B------:R-:W-:-:S00]  /*0d90*/  NOP ;  /* 0x0000000000007918 */ /* 0x000fc00000000000 */
[----:B------:R-:W-:-:S00]  /*0da0*/  NOP ;  /* 0x0000000000007918 */ /* 0x000fc00000000000 */
[----:B------:R-:W-:-:S00]  /*0db0*/  NOP ;  /* 0x0000000000007918 */ /* 0x000fc00000000000 */
[----:B------:R-:W-:-:S00]  /*0dc0*/  NOP ;  /* 0x0000000000007918 */ /* 0x000fc00000000000 */
[----:B------:R-:W-:-:S00]  /*0dd0*/  NOP ;  /* 0x0000000000007918 */ /* 0x000fc00000000000 */
[----:B------:R-:W-:-:S00]  /*0de0*/  NOP ;  /* 0x0000000000007918 */ /* 0x000fc00000000000 */
[----:B------:R-:W-:-:S00]  /*0df0*/  NOP ;  /* 0x0000000000007918 */ /* 0x000fc00000000000 */
.L_x_5:


//--------------------- .nv.shared.reserved.0     --------------------------
	.section	.nv.shared.reserved.0,"aw",@nobits
	.weak		__nv_reservedSMEM_offset_0_alias
	.size		__nv_reservedSMEM_offset_0_alias, 0, 64
	.other		__nv_reservedSMEM_offset_0_alias,@"STO_CUDA_RESERVED_SHARED STV_DEFAULT"
__nv_reservedSMEM_offset_0_alias:
	.zero		0
	.zero		64


//--------------------- .nv.constant0._Z3subPdS_S_ --------------------------
	.section	.nv.constant0._Z3subPdS_S_,"a",@progbits
	.sectionflags	@""
	.align	4
.nv.constant0._Z3subPdS_S_:
	.zero		920


//--------------------- SYMBOLS --------------------------

	.type		.nv.reservedSmem.offset0,@object
	.size		.nv.reservedSmem.offset0,0x4
